	.headerflags	@"EF_CUDA_TEXMODE_UNIFIED EF_CUDA_64BIT_ADDRESS EF_CUDA_ACCELERATORS EF_CUDA_SM90 EF_CUDA_VIRTUAL_SM(EF_CUDA_SM90)"
	.elftype	@"ET_EXEC"


//--------------------- .nv.info                  --------------------------
	.section	.nv.info,"",@"SHT_CUDA_INFO"
	.align	4


	//----- nvinfo : EIATTR_REGCOUNT
	.align		4
        /*0000*/ 	.byte	0x04, 0x2f
        /*0002*/ 	.short	(.L_1 - .L_0)
	.align		4
.L_0:
        /*0004*/ 	.word	index@(triton_poi_fused_max_pool2d_with_indices_3)
        /*0008*/ 	.word	0x0000001c


	//----- nvinfo : EIATTR_MIN_STACK_SIZE
	.align		4
.L_1:
        /*000c*/ 	.byte	0x04, 0x12
        /*000e*/ 	.short	(.L_3 - .L_2)
	.align		4
.L_2:
        /*0010*/ 	.word	index@(triton_poi_fused_max_pool2d_with_indices_3)
        /*0014*/ 	.word	0x00000000


	//----- nvinfo : EIATTR_FRAME_SIZE
	.align		4
.L_3:
        /*0018*/ 	.byte	0x04, 0x11
        /*001a*/ 	.short	(.L_5 - .L_4)
	.align		4
.L_4:
        /*001c*/ 	.word	index@(triton_poi_fused_max_pool2d_with_indices_3)
        /*0020*/ 	.word	0x00000000


	//----- nvinfo : EIATTR_MIN_STACK_SIZE
	.align		4
.L_5:
        /*0024*/ 	.byte	0x04, 0x12
        /*0026*/ 	.short	(.L_7 - .L_6)
	.align		4
.L_6:
        /*0028*/ 	.word	index@(triton_poi_fused_max_pool2d_with_indices_3)
        /*002c*/ 	.word	0x00000000
.L_7:


//--------------------- .nv.info.triton_poi_fused_max_pool2d_with_indices_3 --------------------------
	.section	.nv.info.triton_poi_fused_max_pool2d_with_indices_3,"",@"SHT_CUDA_INFO"
	.sectionflags	@""
	.align	4


	//----- nvinfo : EIATTR_CUDA_API_VERSION
	.align		4
        /*0000*/ 	.byte	0x04, 0x37
        /*0002*/ 	.short	(.L_9 - .L_8)
.L_8:
        /*0004*/ 	.word	0x0000007c


	//----- nvinfo : EIATTR_KPARAM_INFO
	.align		4
.L_9:
        /*0008*/ 	.byte	0x04, 0x17
        /*000a*/ 	.short	(.L_11 - .L_10)
.L_10:
        /*000c*/ 	.word	0x00000000
        /*0010*/ 	.short	0x0003
        /*0012*/ 	.short	0x0018
        /*0014*/ 	.byte	0x00, 0xf0, 0x11, 0x00


	//----- nvinfo : EIATTR_KPARAM_INFO
	.align		4
.L_11:
        /*0018*/ 	.byte	0x04, 0x17
        /*001a*/ 	.short	(.L_13 - .L_12)
.L_12:
        /*001c*/ 	.word	0x00000000
        /*0020*/ 	.short	0x0002
        /*0022*/ 	.short	0x0010
        /*0024*/ 	.byte	0x00, 0xf4, 0x21, 0x00


	//----- nvinfo : EIATTR_KPARAM_INFO
	.align		4
.L_13:
        /*0028*/ 	.byte	0x04, 0x17
        /*002a*/ 	.short	(.L_15 - .L_14)
.L_14:
        /*002c*/ 	.word	0x00000000
        /*0030*/ 	.short	0x0001
        /*0032*/ 	.short	0x0008
        /*0034*/ 	.byte	0x00, 0xf4, 0x21, 0x00


	//----- nvinfo : EIATTR_KPARAM_INFO
	.align		4
.L_15:
        /*0038*/ 	.byte	0x04, 0x17
        /*003a*/ 	.short	(.L_17 - .L_16)
.L_16:
        /*003c*/ 	.word	0x00000000
        /*0040*/ 	.short	0x0000
        /*0042*/ 	.short	0x0000
        /*0044*/ 	.byte	0x00, 0xf4, 0x21, 0x00


	//----- nvinfo : EIATTR_SPARSE_MMA_MASK
	.align		4
.L_17:
        /*0048*/ 	.byte	0x03, 0x50
        /*004a*/ 	.short	0x0000


	//----- nvinfo : EIATTR_MAXREG_COUNT
	.align		4
        /*004c*/ 	.byte	0x03, 0x1b
        /*004e*/ 	.short	0x00ff


	//----- nvinfo : EIATTR_EXIT_INSTR_OFFSETS
	.align		4
        /*0050*/ 	.byte	0x04, 0x1c
        /*0052*/ 	.short	(.L_19 - .L_18)


	//   ....[0]....
.L_18:
        /*0054*/ 	.word	0x00000540


	//----- nvinfo : EIATTR_REQNTID
	.align		4
.L_19:
        /*0058*/ 	.byte	0x04, 0x10
        /*005a*/ 	.short	(.L_21 - .L_20)
.L_20:
        /*005c*/ 	.word	0x00000100
        /*0060*/ 	.word	0x00000001
        /*0064*/ 	.word	0x00000001


	//----- nvinfo : EIATTR_CBANK_PARAM_SIZE
	.align		4
.L_21:
        /*0068*/ 	.byte	0x03, 0x19
        /*006a*/ 	.short	0x001c


	//----- nvinfo : EIATTR_PARAM_CBANK
	.align		4
        /*006c*/ 	.byte	0x04, 0x0a
        /*006e*/ 	.short	(.L_23 - .L_22)
	.align		4
.L_22:
        /*0070*/ 	.word	index@(.nv.constant0.triton_poi_fused_max_pool2d_with_indices_3)
        /*0074*/ 	.short	0x0210
        /*0076*/ 	.short	0x001c


	//----- nvinfo : EIATTR_SW_WAR
	.align		4
.L_23:
        /*0078*/ 	.byte	0x04, 0x36
        /*007a*/ 	.short	(.L_25 - .L_24)
.L_24:
        /*007c*/ 	.word	0x00000008
.L_25:


//--------------------- .nv.callgraph             --------------------------
	.section	.nv.callgraph,"",@"SHT_CUDA_CALLGRAPH"
	.align	4
	.sectionentsize	8
	.align		4
        /*0000*/ 	.word	0x00000000
	.align		4
        /*0004*/ 	.word	0xffffffff
	.align		4
        /*0008*/ 	.word	0x00000000
	.align		4
        /*000c*/ 	.word	0xfffffffe
	.align		4
        /*0010*/ 	.word	0x00000000
	.align		4
        /*0014*/ 	.word	0xfffffffd
	.align		4
        /*0018*/ 	.word	0x00000000
	.align		4
        /*001c*/ 	.word	0xfffffffc


//--------------------- .text.triton_poi_fused_max_pool2d_with_indices_3 --------------------------
	.section	.text.triton_poi_fused_max_pool2d_with_indices_3,"ax",@progbits
	.align	128
        .global         triton_poi_fused_max_pool2d_with_indices_3
        .type           triton_poi_fused_max_pool2d_with_indices_3,@function
        .size           triton_poi_fused_max_pool2d_with_indices_3,(.L_x_1 - triton_poi_fused_max_pool2d_with_indices_3)
        .other          triton_poi_fused_max_pool2d_with_indices_3,@"STO_CUDA_ENTRY STV_DEFAULT"
triton_poi_fused_max_pool2d_with_indices_3:
.text.triton_poi_fused_max_pool2d_with_indices_3:
[----:B------:R-:W-:Y:S01]  /*0000*/  LDC R1, c[0x0][0x28] ;  /* 0x00000a00ff017b82 */ /* 0x000fe20000000800 */
[----:B------:R-:W1:Y:S01]  /*0010*/  S2R R0, SR_TID.X ;  /* 0x0000000000007919 */ /* 0x000e620000002100 */
[----:B------:R-:W-:Y:S01]  /*0020*/  ULDC.64 UR4, c[0x0][0x208] ;  /* 0x0000820000047ab9 */ /* 0x000fe20000000a00 */
[----:B------:R-:W2:Y:S01]  /*0030*/  S2R R3, SR_CTAID.X ;  /* 0x0000000000037919 */ /* 0x000ea20000002500 */
[----:B-1----:R-:W-:Y:S01]  /*0040*/  IMAD.SHL.U32 R0, R0, 0x2, RZ ;  /* 0x0000000200007824 */ /* 0x002fe200078e00ff */
[----:B--2---:R-:W-:-:S04]  /*0050*/  SHF.R.S32.HI R7, RZ, 0x16, R3 ;  /* 0x00000016ff077819 */ /* 0x004fc80000011403 */
[----:B------:R-:W-:Y:S02]  /*0060*/  LOP3.LUT R0, R0, 0x1fe, RZ, 0xc0, !PT ;  /* 0x000001fe00007812 */ /* 0x000fe400078ec0ff */
[----:B------:R-:W-:-:S03]  /*0070*/  SGXT R7, R7, 0x1 ;  /* 0x000000010707781a */ /* 0x000fc60000000200 */
[----:B------:R-:W-:Y:S02]  /*0080*/  IMAD R0, R3, 0x200, R0 ;  /* 0x0000020003007824 */ /* 0x000fe400078e0200 */
[----:B------:R-:W1:Y:S02]  /*0090*/  LDC.64 R2, c[0x0][0x210] ;  /* 0x00008400ff027b82 */ /* 0x000e640000000a00 */
[----:B------:R-:W-:Y:S01]  /*00a0*/  VIADD R4, R0, 0x1 ;  /* 0x0000000100047836 */ /* 0x000fe20000000000 */
[----:B------:R-:W-:-:S04]  /*00b0*/  SHF.R.S32.HI R5, RZ, 0x1f, R0 ;  /* 0x0000001fff057819 */ /* 0x000fc80000011400 */
[----:B------:R-:W-:Y:S02]  /*00c0*/  LEA.HI R5, R5, R0, RZ, 0x4 ;  /* 0x0000000005057211 */ /* 0x000fe400078f20ff */
[----:B------:R-:W-:Y:S02]  /*00d0*/  LEA.HI R6, R7, R4, RZ, 0x4 ;  /* 0x0000000407067211 */ /* 0x000fe400078f20ff */
[----:B------:R-:W-:Y:S02]  /*00e0*/  LOP3.LUT R7, R5, 0x7ffffff0, RZ, 0xc0, !PT ;  /* 0x7ffffff005077812 */ /* 0x000fe400078ec0ff */
[----:B------:R-:W-:Y:S02]  /*00f0*/  LOP3.LUT R9, R6, 0x7ffffff0, RZ, 0xc0, !PT ;  /* 0x7ffffff006097812 */ /* 0x000fe400078ec0ff */
[----:B------:R-:W-:Y:S01]  /*0100*/  SHF.R.S32.HI R6, RZ, 0x4, R5 ;  /* 0x00000004ff067819 */ /* 0x000fe20000011405 */
[----:B------:R-:W-:Y:S02]  /*0110*/  IMAD.IADD R7, R0, 0x1, -R7 ;  /* 0x0000000100077824 */ /* 0x000fe400078e0a07 */
[----:B------:R-:W-:-:S02]  /*0120*/  IMAD.IADD R4, R4, 0x1, -R9 ;  /* 0x0000000104047824 */ /* 0x000fc400078e0a09 */
[----:B------:R-:W-:Y:S02]  /*0130*/  IMAD.SHL.U32 R5, R7, 0x2, RZ ;  /* 0x0000000207057824 */ /* 0x000fe400078e00ff */
[----:B------:R-:W-:Y:S02]  /*0140*/  IMAD.SHL.U32 R4, R4, 0x2, RZ ;  /* 0x0000000204047824 */ /* 0x000fe400078e00ff */
[C---:B------:R-:W-:Y:S02]  /*0150*/  IMAD R11, R6.reuse, 0x40, R5 ;  /* 0x00000040060b7824 */ /* 0x040fe400078e0205 */
[----:B------:R-:W-:Y:S02]  /*0160*/  IMAD R23, R6, 0x40, R4 ;  /* 0x0000004006177824 */ /* 0x000fe400078e0204 */
[----:B-1----:R-:W-:-:S04]  /*0170*/  IMAD.WIDE R12, R11, 0x4, R2 ;  /* 0x000000040b0c7825 */ /* 0x002fc800078e0202 */
[--C-:B------:R-:W-:Y:S01]  /*0180*/  IMAD.WIDE R16, R23, 0x4, R2.reuse ;  /* 0x0000000417107825 */ /* 0x100fe200078e0202 */
[----:B------:R-:W2:Y:S03]  /*0190*/  LDG.E.EL R9, desc[UR4][R12.64] ;  /* 0x000000040c097981 */ /* 0x000ea6000c2e1900 */
[----:B------:R-:W-:Y:S01]  /*01a0*/  VIADD R19, R11, 0x20 ;  /* 0x000000200b137836 */ /* 0x000fe20000000000 */
[----:B------:R1:W2:Y:S01]  /*01b0*/  LDG.E.EL R14, desc[UR4][R12.64+0x4] ;  /* 0x000004040c0e7981 */ /* 0x0002a2000c2e1900 */
[----:B------:R-:W-:Y:S02]  /*01c0*/  VIADD R21, R23, 0x20 ;  /* 0x0000002017157836 */ /* 0x000fe40000000000 */
[--C-:B------:R-:W-:Y:S01]  /*01d0*/  IMAD.WIDE R18, R19, 0x4, R2.reuse ;  /* 0x0000000413127825 */ /* 0x100fe200078e0202 */
[----:B------:R-:W3:Y:S04]  /*01e0*/  LDG.E.EL R10, desc[UR4][R16.64] ;  /* 0x00000004100a7981 */ /* 0x000ee8000c2e1900 */
[----:B------:R-:W3:Y:S01]  /*01f0*/  LDG.E.EL R15, desc[UR4][R16.64+0x4] ;  /* 0x00000404100f7981 */ /* 0x000ee2000c2e1900 */
[----:B------:R-:W-:Y:S01]  /*0200*/  IMAD.WIDE R20, R21, 0x4, R2 ;  /* 0x0000000415147825 */ /* 0x000fe200078e0202 */
[----:B-1----:R-:W1:Y:S02]  /*0210*/  LDC.64 R12, c[0x0][0x218] ;  /* 0x00008600ff0c7b82 */ /* 0x002e640000000a00 */
[----:B------:R-:W4:Y:S04]  /*0220*/  LDG.E.EL R7, desc[UR4][R18.64] ;  /* 0x0000000412077981 */ /* 0x000f28000c2e1900 */
[----:B------:R-:W5:Y:S01]  /*0230*/  LDG.E.EL R8, desc[UR4][R20.64] ;  /* 0x0000000414087981 */ /* 0x000f62000c2e1900 */
[----:B------:R-:W-:-:S02]  /*0240*/  VIADD R11, R11, 0x21 ;  /* 0x000000210b0b7836 */ /* 0x000fc40000000000 */
[----:B------:R-:W-:Y:S02]  /*0250*/  VIADD R25, R23, 0x21 ;  /* 0x0000002117197836 */ /* 0x000fe40000000000 */
[----:B------:R-:W-:-:S04]  /*0260*/  IMAD.WIDE R22, R11, 0x4, R2 ;  /* 0x000000040b167825 */ /* 0x000fc800078e0202 */
[----:B------:R-:W-:Y:S02]  /*0270*/  IMAD.WIDE R24, R25, 0x4, R2 ;  /* 0x0000000419187825 */ /* 0x000fe400078e0202 */
[----:B------:R-:W5:Y:S04]  /*0280*/  LDG.E.EL R2, desc[UR4][R22.64] ;  /* 0x0000000416027981 */ /* 0x000f68000c2e1900 */
[----:B------:R-:W5:Y:S01]  /*0290*/  LDG.E.EL R3, desc[UR4][R24.64] ;  /* 0x0000000418037981 */ /* 0x000f62000c2e1900 */
[C---:B--2---:R-:W-:Y:S02]  /*02a0*/  FSETP.GT.AND P3, PT, R14.reuse, R9, PT ;  /* 0x000000090e00720b */ /* 0x044fe40003f64000 */
[----:B------:R-:W-:Y:S02]  /*02b0*/  FSETP.NAN.AND P4, PT, R14, R14, PT ;  /* 0x0000000e0e00720b */ /* 0x000fe40003f88000 */
[----:B---3--:R-:W-:-:S02]  /*02c0*/  FSETP.GT.AND P2, PT, R15, R10, PT ;  /* 0x0000000a0f00720b */ /* 0x008fc40003f44000 */
[----:B----4-:R-:W-:Y:S02]  /*02d0*/  FSETP.NAN.AND P0, PT, R7, R7, PT ;  /* 0x000000070700720b */ /* 0x010fe40003f08000 */
[----:B------:R-:W-:Y:S02]  /*02e0*/  FSETP.NAN.AND P5, PT, R15, R15, PT ;  /* 0x0000000f0f00720b */ /* 0x000fe40003fa8000 */
[----:B-----5:R-:W-:-:S03]  /*02f0*/  FSETP.NAN.AND P1, PT, R8, R8, PT ;  /* 0x000000080800720b */ /* 0x020fc60003f28000 */
[----:B------:R-:W-:-:S04]  /*0300*/  @!P3 FSEL R14, R14, R9, P4 ;  /* 0x000000090e0eb208 */ /* 0x000fc80002000000 */
[----:B------:R-:W-:Y:S02]  /*0310*/  @!P2 FSEL R15, R15, R10, P5 ;  /* 0x0000000a0f0fa208 */ /* 0x000fe40002800000 */
[----:B------:R-:W-:Y:S01]  /*0320*/  FSETP.GEU.AND P4, PT, R14, R7, PT ;  /* 0x000000070e00720b */ /* 0x000fe20003f8e000 */
[----:B------:R-:W2:Y:S01]  /*0330*/  LDC.64 R10, c[0x0][0x220] ;  /* 0x00008800ff0a7b82 */ /* 0x000ea20000000a00 */
[----:B------:R-:W-:Y:S02]  /*0340*/  FSETP.GEU.AND P5, PT, R15, R8, PT ;  /* 0x000000080f00720b */ /* 0x000fe40003fae000 */
[----:B------:R-:W-:Y:S02]  /*0350*/  @!P0 FSEL R7, R7, R14, !P4 ;  /* 0x0000000e07078208 */ /* 0x000fe40006000000 */
[----:B------:R-:W-:Y:S02]  /*0360*/  SEL R14, RZ, 0x1, !P3 ;  /* 0x00000001ff0e7807 */ /* 0x000fe40005800000 */
[----:B------:R-:W-:-:S02]  /*0370*/  SEL R16, RZ, 0x1, !P2 ;  /* 0x00000001ff107807 */ /* 0x000fc40005000000 */
[----:B------:R-:W-:Y:S02]  /*0380*/  @!P1 FSEL R8, R8, R15, !P5 ;  /* 0x0000000f08089208 */ /* 0x000fe40006800000 */
[----:B------:R-:W-:Y:S02]  /*0390*/  LEA.HI R9, R6, R6, RZ, 0x4 ;  /* 0x0000000606097211 */ /* 0x000fe400078f20ff */
[----:B------:R-:W-:Y:S02]  /*03a0*/  SEL R14, R14, 0x2, P4 ;  /* 0x000000020e0e7807 */ /* 0x000fe40002000000 */
[----:B------:R-:W-:Y:S02]  /*03b0*/  FSETP.GEU.AND P2, PT, R7, R2, PT ;  /* 0x000000020700720b */ /* 0x000fe40003f4e000 */
[----:B------:R-:W-:Y:S02]  /*03c0*/  SEL R16, R16, 0x2, P5 ;  /* 0x0000000210107807 */ /* 0x000fe40002800000 */
[----:B------:R-:W-:-:S02]  /*03d0*/  FSETP.GEU.AND P3, PT, R8, R3, PT ;  /* 0x000000030800720b */ /* 0x000fc40003f6e000 */
[----:B------:R-:W-:Y:S02]  /*03e0*/  LOP3.LUT R9, R9, 0x7ffffff0, RZ, 0xc0, !PT ;  /* 0x7ffffff009097812 */ /* 0x000fe400078ec0ff */
[----:B------:R-:W-:Y:S02]  /*03f0*/  SEL R14, R14, 0x3, P2 ;  /* 0x000000030e0e7807 */ /* 0x000fe40001000000 */
[----:B------:R-:W-:Y:S02]  /*0400*/  FSETP.NAN.AND P0, PT, R2, R2, PT ;  /* 0x000000020200720b */ /* 0x000fe40003f08000 */
[----:B------:R-:W-:Y:S01]  /*0410*/  FSETP.NAN.AND P1, PT, R3, R3, PT ;  /* 0x000000030300720b */ /* 0x000fe20003f28000 */
[----:B------:R-:W-:Y:S01]  /*0420*/  IMAD.IADD R9, R6, 0x1, -R9 ;  /* 0x0000000106097824 */ /* 0x000fe200078e0a09 */
[----:B------:R-:W-:Y:S02]  /*0430*/  SEL R15, R16, 0x3, P3 ;  /* 0x00000003100f7807 */ /* 0x000fe40001800000 */
[----:B------:R-:W-:-:S02]  /*0440*/  SHF.R.U32.HI R6, RZ, 0x1, R14 ;  /* 0x00000001ff067819 */ /* 0x000fc4000001160e */
[----:B------:R-:W-:Y:S02]  /*0450*/  LOP3.LUT R14, R5, 0x1, R14, 0xf8, !PT ;  /* 0x00000001050e7812 */ /* 0x000fe400078ef80e */
[----:B------:R-:W-:Y:S02]  /*0460*/  SHF.R.U32.HI R16, RZ, 0x1, R15 ;  /* 0x00000001ff107819 */ /* 0x000fe4000001160f */
[----:B------:R-:W-:Y:S01]  /*0470*/  LOP3.LUT R4, R15, R4, RZ, 0xfc, !PT ;  /* 0x000000040f047212 */ /* 0x000fe200078efcff */
[C---:B------:R-:W-:Y:S01]  /*0480*/  IMAD R19, R9.reuse, 0x2, R6 ;  /* 0x0000000209137824 */ /* 0x040fe200078e0206 */
[----:B------:R-:W-:Y:S01]  /*0490*/  SHF.R.S32.HI R15, RZ, 0x1f, R14 ;  /* 0x0000001fff0f7819 */ /* 0x000fe2000001140e */
[----:B------:R-:W-:Y:S01]  /*04a0*/  IMAD R9, R9, 0x2, R16 ;  /* 0x0000000209097824 */ /* 0x000fe200078e0210 */
[----:B------:R-:W-:Y:S01]  /*04b0*/  SHF.R.S32.HI R5, RZ, 0x1f, R4 ;  /* 0x0000001fff057819 */ /* 0x000fe20000011404 */
[----:B-1----:R-:W-:Y:S01]  /*04c0*/  IMAD.WIDE R16, R0, 0x4, R12 ;  /* 0x0000000400107825 */ /* 0x002fe200078e020c */
[----:B------:R-:W-:-:S02]  /*04d0*/  @!P0 SEL R2, R2, R7, !P2 ;  /* 0x0000000702028207 */ /* 0x000fc40005000000 */
[----:B------:R-:W-:Y:S01]  /*04e0*/  @!P1 SEL R3, R3, R8, !P3 ;  /* 0x0000000803039207 */ /* 0x000fe20005800000 */
[----:B------:R-:W-:-:S04]  /*04f0*/  IMAD.WIDE R12, R19, 0x20, R14 ;  /* 0x00000020130c7825 */ /* 0x000fc800078e020e */
[----:B--2---:R-:W-:-:S04]  /*0500*/  IMAD.WIDE R10, R0, 0x8, R10 ;  /* 0x00000008000a7825 */ /* 0x004fc800078e020a */
[----:B------:R-:W-:Y:S01]  /*0510*/  IMAD.WIDE R14, R9, 0x20, R4 ;  /* 0x00000020090e7825 */ /* 0x000fe200078e0204 */
[----:B------:R-:W-:Y:S04]  /*0520*/  STG.E.64 desc[UR4][R16.64], R2 ;  /* 0x0000000210007986 */ /* 0x000fe8000c101b04 */
[----:B------:R-:W-:Y:S01]  /*0530*/  STG.E.128 desc[UR4][R10.64], R12 ;  /* 0x0000000c0a007986 */ /* 0x000fe2000c101d04 */
[----:B------:R-:W-:Y:S05]  /*0540*/  EXIT ;  /* 0x000000000000794d */ /* 0x000fea0003800000 */
.L_x_0:
[----:B------:R-:W-:-:S00]  /*0550*/  BRA `(.L_x_0) ;  /* 0xfffffffc00fc7947 */ /* 0x000fc0000383ffff */
[----:B------:R-:W-:-:S00]  /*0560*/  NOP ;  /* 0x0000000000007918 */ /* 0x000fc00000000000 */
        /* <DEDUP_REMOVED lines=9> */
.L_x_1:


//--------------------- .nv.constant0.triton_poi_fused_max_pool2d_with_indices_3 --------------------------
	.section	.nv.constant0.triton_poi_fused_max_pool2d_with_indices_3,"a",@progbits
	.sectionflags	@""
	.align	4
.nv.constant0.triton_poi_fused_max_pool2d_with_indices_3:
	.zero		556
